//
// Generated by NVIDIA NVVM Compiler
//
// Compiler Build ID: CL-36424714
// Cuda compilation tools, release 13.0, V13.0.88
// Based on NVVM 20.0.0
//

.version 9.0
.target sm_100
.address_size 64

	// .globl	_Z10helloworldv
.extern .func  (.param .b32 func_retval0) vprintf
(
	.param .b64 vprintf_param_0,
	.param .b64 vprintf_param_1
)
;
.global .align 1 .b8 $str[74] = {72, 111, 108, 97, 32, 77, 117, 110, 100, 111, 46, 46, 33, 32, 83, 111, 121, 32, 101, 108, 32, 104, 105, 108, 111, 32, 99, 111, 110, 32, 105, 100, 32, 98, 108, 111, 113, 117, 101, 58, 32, 123, 37, 100, 32, 37, 100, 125, 44, 32, 105, 100, 32, 100, 101, 32, 104, 105, 108, 111, 123, 32, 37, 100, 32, 37, 100, 32, 37, 100, 32, 125, 10};

.visible .entry _Z10helloworldv()
{
	.local .align 8 .b8 	__local_depot0[24];
	.reg .b64 	%SP;
	.reg .b64 	%SPL;
	.reg .b32 	%r<8>;
	.reg .b64 	%rd<5>;

	mov.u64 	%SPL, __local_depot0;
	cvta.local.u64 	%SP, %SPL;
	add.u64 	%rd1, %SP, 0;
	add.u64 	%rd2, %SPL, 0;
	mov.u32 	%r1, %ctaid.x;
	mov.u32 	%r2, %ctaid.y;
	mov.u32 	%r3, %tid.x;
	mov.u32 	%r4, %tid.y;
	mov.u32 	%r5, %tid.z;
	st.local.v2.u32 	[%rd2], {%r1, %r2};
	st.local.v2.u32 	[%rd2+8], {%r3, %r4};
	st.local.u32 	[%rd2+16], %r5;
	mov.u64 	%rd3, $str;
	cvta.global.u64 	%rd4, %rd3;
	{ // callseq 0, 0
	.param .b64 param0;
	st.param.b64 	[param0], %rd4;
	.param .b64 param1;
	st.param.b64 	[param1], %rd1;
	.param .b32 retval0;
	call.uni (retval0), 
	vprintf, 
	(
	param0, 
	param1
	);
	ld.param.b32 	%r6, [retval0];
	} // callseq 0
	ret;

}


// ===== COMPILED SASS (sm_100) =====

	.target	sm_100

	.elftype	@"ET_EXEC"


//--------------------- .note.nv.tkinfo           --------------------------
	.section	.note.nv.tkinfo,"",@"SHT_NOTE"
	.sectionflags	@"SHF_NOTE_NV_TKINFO"
	.tkinfo
        /*0018*/ 	.word	0x00000002
        /*0030*/ 	.string	""
        /*0030*/ 	.string	"ptxas"
        /*0030*/ 	.string	"Cuda compilation tools, release 13.0, V13.0.88"
        /*0030*/ 	.string	"Build cuda_13.0.r13.0/compiler.36424714_0"
        /*0030*/ 	.string	"-arch sm_100 -m 64 "



//--------------------- .note.nv.cuinfo           --------------------------
	.section	.note.nv.cuinfo,"",@"SHT_NOTE"
	.sectionflags	@"SHF_NOTE_NV_CUINFO"
        /*0018*/ 	.short	0x0002
        /*001a*/ 	.short	0x0064
        /*001c*/ 	.short	0x0082
	.zero		2


//--------------------- .nv.info                  --------------------------
	.section	.nv.info,"",@"SHT_CUDA_INFO"
	.align	4


	//----- nvinfo : EIATTR_REGCOUNT
	.align		4
        /*0000*/ 	.byte	0x04, 0x2f
        /*0002*/ 	.short	(.L_2 - .L_1)
	.align		4
.L_1:
        /*0004*/ 	.word	index@(_Z10helloworldv)
        /*0008*/ 	.word	0x00000018


	//----- nvinfo : EIATTR_FRAME_SIZE
	.align		4
.L_2:
        /*000c*/ 	.byte	0x04, 0x11
        /*000e*/ 	.short	(.L_4 - .L_3)
	.align		4
.L_3:
        /*0010*/ 	.word	index@(_Z10helloworldv)
        /*0014*/ 	.word	0x00000018


	//----- nvinfo : EIATTR_MIN_STACK_SIZE
	.align		4
.L_4:
        /*0018*/ 	.byte	0x04, 0x12
        /*001a*/ 	.short	(.L_6 - .L_5)
	.align		4
.L_5:
        /*001c*/ 	.word	index@(_Z10helloworldv)
        /*0020*/ 	.word	0x00000018
.L_6:


//--------------------- .nv.compat                --------------------------
	.section	.nv.compat,"",@"SHT_CUDA_COMPAT_INFO"
	.align	4
        /*0000*/ 	.byte	0x02, 0x09, 0x00, 0x00, 0x02, 0x02, 0x01, 0x00, 0x02, 0x05, 0x05, 0x00, 0x03, 0x07, 0x01, 0x01
        /*0010*/ 	.byte	0x02, 0x03, 0x00, 0x00, 0x02, 0x06, 0x01, 0x00, 0x04, 0x0b, 0x08, 0x00, 0x09, 0x00, 0x00, 0x00
        /*0020*/ 	.byte	0x00, 0x00, 0x00, 0x00


//--------------------- .nv.info._Z10helloworldv  --------------------------
	.section	.nv.info._Z10helloworldv,"",@"SHT_CUDA_INFO"
	.sectionflags	@""
	.align	4


	//----- nvinfo : EIATTR_CUDA_API_VERSION
	.align		4
        /*0000*/ 	.byte	0x04, 0x37
        /*0002*/ 	.short	(.L_8 - .L_7)
.L_7:
        /*0004*/ 	.word	0x00000082


	//----- nvinfo : EIATTR_SPARSE_MMA_MASK
	.align		4
.L_8:
        /*0008*/ 	.byte	0x03, 0x50
        /*000a*/ 	.short	0x0000


	//----- nvinfo : EIATTR_MAXREG_COUNT
	.align		4
        /*000c*/ 	.byte	0x03, 0x1b
        /*000e*/ 	.short	0x00ff


	//----- nvinfo : EIATTR_EXTERNS
	.align		4
        /*0010*/ 	.byte	0x04, 0x0f
        /*0012*/ 	.short	(.L_10 - .L_9)


	//   ....[0]....
	.align		4
.L_9:
        /*0014*/ 	.word	index@(vprintf)


	//----- nvinfo : EIATTR_MERCURY_ISA_VERSION
	.align		4
.L_10:
        /*0018*/ 	.byte	0x03, 0x5f
        /*001a*/ 	.short	0x0101


	//----- nvinfo : EIATTR_VRC_CTA_INIT_COUNT
	.align		4
        /*001c*/ 	.byte	0x02, 0x4a
	.zero		1
	.zero		1


	//----- nvinfo : EIATTR_SYSCALL_OFFSETS
	.align		4
        /*0020*/ 	.byte	0x04, 0x46
        /*0022*/ 	.short	(.L_12 - .L_11)


	//   ....[0]....
.L_11:
        /*0024*/ 	.word	0x00000140


	//----- nvinfo : EIATTR_EXIT_INSTR_OFFSETS
	.align		4
.L_12:
        /*0028*/ 	.byte	0x04, 0x1c
        /*002a*/ 	.short	(.L_14 - .L_13)


	//   ....[0]....
.L_13:
        /*002c*/ 	.word	0x00000150


	//----- nvinfo : EIATTR_SW_WAR
	.align		4
.L_14:
        /*0030*/ 	.byte	0x04, 0x36
        /*0032*/ 	.short	(.L_16 - .L_15)
.L_15:
        /*0034*/ 	.word	0x00000008
.L_16:


//--------------------- .nv.callgraph             --------------------------
	.section	.nv.callgraph,"",@"SHT_CUDA_CALLGRAPH"
	.align	4
	.sectionentsize	8
	.align		4
        /*0000*/ 	.word	0x00000000
	.align		4
        /*0004*/ 	.word	0xffffffff
	.align		4
        /*0008*/ 	.word	index@(_Z10helloworldv)
	.align		4
        /*000c*/ 	.word	index@(vprintf)
	.align		4
        /*0010*/ 	.word	0x00000000
	.align		4
        /*0014*/ 	.word	0xfffffffe
	.align		4
        /*0018*/ 	.word	0x00000000
	.align		4
        /*001c*/ 	.word	0xfffffffd
	.align		4
        /*0020*/ 	.word	0x00000000
	.align		4
        /*0024*/ 	.word	0xfffffffc


//--------------------- .nv.constant4             --------------------------
	.section	.nv.constant4,"a",@progbits
	.align	8
	.align		8
.nv.constant4:
        /*0000*/ 	.dword	vprintf
	.align		8
        /*0008*/ 	.dword	$str


//--------------------- .text._Z10helloworldv     --------------------------
	.section	.text._Z10helloworldv,"ax",@progbits
	.align	128
        .global         _Z10helloworldv
        .type           _Z10helloworldv,@function
        .size           _Z10helloworldv,(.L_x_2 - _Z10helloworldv)
        .other          _Z10helloworldv,@"STO_CUDA_ENTRY STV_DEFAULT"
_Z10helloworldv:
.text._Z10helloworldv:
[----:B------:R-:W0:Y:S01]  /*0000*/  LDC R1, c[0x0][0x37c] ;  /* 0x0000df00ff017b82 */ /* 0x000e220000000800 */
[----:B------:R-:W1:Y:S01]  /*0010*/  S2R R8, SR_CTAID.X ;  /* 0x0000000000087919 */ /* 0x000e620000002500 */
[----:B0-----:R-:W-:Y:S01]  /*0020*/  VIADD R1, R1, 0xffffffe8 ;  /* 0xffffffe801017836 */ /* 0x001fe20000000000 */
[----:B------:R-:W-:Y:S01]  /*0030*/  MOV R0, 0x0 ;  /* 0x0000000000007802 */ /* 0x000fe20000000f00 */
[----:B------:R-:W0:Y:S01]  /*0040*/  LDCU UR4, c[0x0][0x2f8] ;  /* 0x00005f00ff0477ac */ /* 0x000e220008000800 */
[----:B------:R-:W1:Y:S03]  /*0050*/  S2R R9, SR_CTAID.Y ;  /* 0x0000000000097919 */ /* 0x000e660000002600 */
[----:B------:R2:W3:Y:S01]  /*0060*/  LDC.64 R2, c[0x4][R0] ;  /* 0x0100000000027b82 */ /* 0x0004e20000000a00 */
[----:B------:R-:W4:Y:S01]  /*0070*/  LDCU.64 UR6, c[0x4][0x8] ;  /* 0x01000100ff0677ac */ /* 0x000f220008000a00 */
[----:B------:R-:W5:Y:S01]  /*0080*/  S2R R10, SR_TID.X ;  /* 0x00000000000a7919 */ /* 0x000f620000002100 */
[----:B------:R-:W2:Y:S01]  /*0090*/  LDCU UR5, c[0x0][0x2fc] ;  /* 0x00005f80ff0577ac */ /* 0x000ea20008000800 */
[----:B------:R-:W5:Y:S01]  /*00a0*/  S2R R11, SR_TID.Y ;  /* 0x00000000000b7919 */ /* 0x000f620000002200 */
[----:B------:R-:W5:Y:S01]  /*00b0*/  S2R R12, SR_TID.Z ;  /* 0x00000000000c7919 */ /* 0x000f620000002300 */
[----:B0-----:R-:W-:Y:S01]  /*00c0*/  IADD3 R6, P0, PT, R1, UR4, RZ ;  /* 0x0000000401067c10 */ /* 0x001fe2000ff1e0ff */
[----:B----4-:R-:W-:Y:S01]  /*00d0*/  IMAD.U32 R4, RZ, RZ, UR6 ;  /* 0x00000006ff047e24 */ /* 0x010fe2000f8e00ff */
[----:B------:R-:W-:-:S03]  /*00e0*/  MOV R5, UR7 ;  /* 0x0000000700057c02 */ /* 0x000fc60008000f00 */
[----:B--2---:R-:W-:Y:S01]  /*00f0*/  IMAD.X R7, RZ, RZ, UR5, P0 ;  /* 0x00000005ff077e24 */ /* 0x004fe200080e06ff */
[----:B-1----:R0:W-:Y:S04]  /*0100*/  STL.64 [R1], R8 ;  /* 0x0000000801007387 */ /* 0x0021e80000100a00 */
[----:B-----5:R0:W-:Y:S04]  /*0110*/  STL.64 [R1+0x8], R10 ;  /* 0x0000080a01007387 */ /* 0x0201e80000100a00 */
[----:B------:R0:W-:Y:S02]  /*0120*/  STL [R1+0x10], R12 ;  /* 0x0000100c01007387 */ /* 0x0001e40000100800 */
[----:B------:R-:W-:-:S07]  /*0130*/  LEPC R20, `(.L_x_0) ;  /* 0x000000001014794e */ /* 0x000fce0000000000 */
[----:B0--3--:R-:W-:Y:S05]  /*0140*/  CALL.ABS.NOINC R2 ;  /* 0x0000000002007343 */ /* 0x009fea0003c00000 */
.L_x_0:
[----:B------:R-:W-:Y:S05]  /*0150*/  EXIT ;  /* 0x000000000000794d */ /* 0x000fea0003800000 */
.L_x_1:
[----:B------:R-:W-:-:S00]  /*0160*/  BRA `(.L_x_1) ;  /* 0xfffffffc00fc7947 */ /* 0x000fc0000383ffff */
[----:B------:R-:W-:-:S00]  /*0170*/  NOP ;  /* 0x0000000000007918 */ /* 0x000fc00000000000 */
        /* <DEDUP_REMOVED lines=8> */
.L_x_2:


//--------------------- .nv.global.init           --------------------------
	.section	.nv.global.init,"aw",@progbits
.nv.global.init:
	.type		$str,@object
	.size		$str,(.L_0 - $str)
$str:
        /*0000*/ 	.byte	0x48, 0x6f, 0x6c, 0x61, 0x20, 0x4d, 0x75, 0x6e, 0x64, 0x6f, 0x2e, 0x2e, 0x21, 0x20, 0x53, 0x6f
        /*0010*/ 	.byte	0x79, 0x20, 0x65, 0x6c, 0x20, 0x68, 0x69, 0x6c, 0x6f, 0x20, 0x63, 0x6f, 0x6e, 0x20, 0x69, 0x64
        /*0020*/ 	.byte	0x20, 0x62, 0x6c, 0x6f, 0x71, 0x75, 0x65, 0x3a, 0x20, 0x7b, 0x25, 0x64, 0x20, 0x25, 0x64, 0x7d
        /*0030*/ 	.byte	0x2c, 0x20, 0x69, 0x64, 0x20, 0x64, 0x65, 0x20, 0x68, 0x69, 0x6c, 0x6f, 0x7b, 0x20, 0x25, 0x64
        /*0040*/ 	.byte	0x20, 0x25, 0x64, 0x20, 0x25, 0x64, 0x20, 0x7d, 0x0a, 0x00
.L_0:


//--------------------- .nv.shared.reserved.0     --------------------------
	.section	.nv.shared.reserved.0,"aw",@nobits
	.weak		__nv_reservedSMEM_offset_0_alias
	.size		__nv_reservedSMEM_offset_0_alias, 0, 64
	.other		__nv_reservedSMEM_offset_0_alias,@"STO_CUDA_RESERVED_SHARED STV_DEFAULT"
__nv_reservedSMEM_offset_0_alias:
	.zero		0
	.zero		64


//--------------------- .nv.constant0._Z10helloworldv --------------------------
	.section	.nv.constant0._Z10helloworldv,"a",@progbits
	.sectionflags	@""
	.align	4
.nv.constant0._Z10helloworldv:
	.zero		896


//--------------------- SYMBOLS --------------------------

	.type		.nv.reservedSmem.offset0,@object
	.size		.nv.reservedSmem.offset0,0x4
	.type		vprintf,@function
